.version 3.1
.target sm_20

.global .u64 g;

.entry main .maxnreg 8
{
    .reg .u64 a, b;

    ld.global.v2.u64  {a,b}, [g];
    div.u64   a, a, b;
    st.global.u64 [g], a;
    exit;
}



// ===== COMPILED SASS (sm_100) =====

	.target	sm_100

	.elftype	@"ET_EXEC"


//--------------------- .note.nv.tkinfo           --------------------------
	.section	.note.nv.tkinfo,"",@"SHT_NOTE"
	.sectionflags	@"SHF_NOTE_NV_TKINFO"
	.tkinfo
        /*0018*/ 	.word	0x00000002
        /*0030*/ 	.string	""
        /*0030*/ 	.string	"ptxas"
        /*0030*/ 	.string	"Cuda compilation tools, release 13.0, V13.0.88"
        /*0030*/ 	.string	"Build cuda_13.0.r13.0/compiler.36424714_0"
        /*0030*/ 	.string	"-arch sm_100 "



//--------------------- .note.nv.cuinfo           --------------------------
	.section	.note.nv.cuinfo,"",@"SHT_NOTE"
	.sectionflags	@"SHF_NOTE_NV_CUINFO"
        /*0018*/ 	.short	0x0002
        /*001a*/ 	.short	0x0014
        /*001c*/ 	.short	0x0082
	.zero		2


//--------------------- .nv.info                  --------------------------
	.section	.nv.info,"",@"SHT_CUDA_INFO"
	.align	4


	//----- nvinfo : EIATTR_REGCOUNT
	.align		4
        /*0000*/ 	.byte	0x04, 0x2f
        /*0002*/ 	.short	(.L_2 - .L_1)
	.align		4
.L_1:
        /*0004*/ 	.word	index@(main)
        /*0008*/ 	.word	0x00000012


	//----- nvinfo : EIATTR_FRAME_SIZE
	.align		4
.L_2:
        /*000c*/ 	.byte	0x04, 0x11
        /*000e*/ 	.short	(.L_4 - .L_3)
	.align		4
.L_3:
        /*0010*/ 	.word	index@($__internal_0_$__cuda_sm20_div_u64)
        /*0014*/ 	.word	0x00000000


	//----- nvinfo : EIATTR_FRAME_SIZE
	.align		4
.L_4:
        /*0018*/ 	.byte	0x04, 0x11
        /*001a*/ 	.short	(.L_6 - .L_5)
	.align		4
.L_5:
        /*001c*/ 	.word	index@(main)
        /*0020*/ 	.word	0x00000000


	//----- nvinfo : EIATTR_MIN_STACK_SIZE
	.align		4
.L_6:
        /*0024*/ 	.byte	0x04, 0x12
        /*0026*/ 	.short	(.L_8 - .L_7)
	.align		4
.L_7:
        /*0028*/ 	.word	index@(main)
        /*002c*/ 	.word	0x00000000
.L_8:


//--------------------- .nv.compat                --------------------------
	.section	.nv.compat,"",@"SHT_CUDA_COMPAT_INFO"
	.align	4
        /*0000*/ 	.byte	0x02, 0x09, 0x00, 0x00, 0x02, 0x02, 0x01, 0x00, 0x02, 0x05, 0x05, 0x00, 0x03, 0x07, 0x01, 0x01
        /*0010*/ 	.byte	0x02, 0x03, 0x00, 0x00, 0x02, 0x06, 0x01, 0x00, 0x04, 0x0b, 0x08, 0x00, 0x09, 0x00, 0x00, 0x00
        /*0020*/ 	.byte	0x00, 0x00, 0x00, 0x00


//--------------------- .nv.info.main             --------------------------
	.section	.nv.info.main,"",@"SHT_CUDA_INFO"
	.sectionflags	@""
	.align	4


	//----- nvinfo : EIATTR_CUDA_API_VERSION
	.align		4
        /*0000*/ 	.byte	0x04, 0x37
        /*0002*/ 	.short	(.L_10 - .L_9)
.L_9:
        /*0004*/ 	.word	0x00000082


	//----- nvinfo : EIATTR_SPARSE_MMA_MASK
	.align		4
.L_10:
        /*0008*/ 	.byte	0x03, 0x50
        /*000a*/ 	.short	0x0000


	//----- nvinfo : EIATTR_MAXREG_COUNT
	.align		4
        /*000c*/ 	.byte	0x03, 0x1b
        /*000e*/ 	.short	0x0018


	//----- nvinfo : EIATTR_MERCURY_ISA_VERSION
	.align		4
        /*0010*/ 	.byte	0x03, 0x5f
        /*0012*/ 	.short	0x0101


	//----- nvinfo : EIATTR_VRC_CTA_INIT_COUNT
	.align		4
        /*0014*/ 	.byte	0x02, 0x4a
	.zero		1
	.zero		1


	//----- nvinfo : EIATTR_EXIT_INSTR_OFFSETS
	.align		4
        /*0018*/ 	.byte	0x04, 0x1c
        /*001a*/ 	.short	(.L_12 - .L_11)


	//   ....[0]....
.L_11:
        /*001c*/ 	.word	0x000000a0


	//----- nvinfo : EIATTR_CRS_STACK_SIZE
	.align		4
.L_12:
        /*0020*/ 	.byte	0x04, 0x1e
        /*0022*/ 	.short	(.L_14 - .L_13)
.L_13:
        /*0024*/ 	.word	0x00000000


	//----- nvinfo : EIATTR_SW_WAR
	.align		4
.L_14:
        /*0028*/ 	.byte	0x04, 0x36
        /*002a*/ 	.short	(.L_16 - .L_15)
.L_15:
        /*002c*/ 	.word	0x00000008
.L_16:


//--------------------- .nv.callgraph             --------------------------
	.section	.nv.callgraph,"",@"SHT_CUDA_CALLGRAPH"
	.align	4
	.sectionentsize	8
	.align		4
        /*0000*/ 	.word	0x00000000
	.align		4
        /*0004*/ 	.word	0xffffffff
	.align		4
        /*0008*/ 	.word	0x00000000
	.align		4
        /*000c*/ 	.word	0xfffffffe
	.align		4
        /*0010*/ 	.word	0x00000000
	.align		4
        /*0014*/ 	.word	0xfffffffd
	.align		4
        /*0018*/ 	.word	0x00000000
	.align		4
        /*001c*/ 	.word	0xfffffffc


//--------------------- .nv.constant4             --------------------------
	.section	.nv.constant4,"a",@progbits
	.align	8
	.align		8
.nv.constant4:
        /*0000*/ 	.dword	g


//--------------------- .text.main                --------------------------
	.section	.text.main,"ax",@progbits
	.align	128
.text.main:
        .type           main,@function
        .size           main,(.L_x_1 - main)
        .other          main,@"STO_CUDA_ENTRY STV_DEFAULT"
main:
[----:B------:R-:W-:Y:S08]  /*0000*/  LDC R1, c[0x0][0x37c] ;  /* 0x0000df00ff017b82 */ /* 0x000ff00000000800 */
[----:B------:R-:W0:Y:S01]  /*0010*/  LDC.64 R4, c[0x4][RZ] ;  /* 0x01000000ff047b82 */ /* 0x000e220000000a00 */
[----:B------:R-:W0:Y:S02]  /*0020*/  LDCU.64 UR4, c[0x0][0x358] ;  /* 0x00006b00ff0477ac */ /* 0x000e240008000a00 */
[----:B0-----:R-:W5:Y:S01]  /*0030*/  LDG.E.128 R4, desc[UR4][R4.64] ;  /* 0x0000000404047981 */ /* 0x001f62000c1e1d00 */
[----:B------:R-:W-:-:S07]  /*0040*/  MOV R0, 0x60 ;  /* 0x0000006000007802 */ /* 0x000fce0000000f00 */
[----:B-----5:R-:W-:Y:S05]  /*0050*/  CALL.REL.NOINC `($__internal_0_$__cuda_sm20_div_u64) ;  /* 0x0000000000147944 */ /* 0x020fea0003c00000 */
[----:B------:R-:W0:Y:S01]  /*0060*/  LDC.64 R4, c[0x4][RZ] ;  /* 0x01000000ff047b82 */ /* 0x000e220000000a00 */
[----:B------:R-:W-:Y:S01]  /*0070*/  IMAD.MOV.U32 R2, RZ, RZ, R6 ;  /* 0x000000ffff027224 */ /* 0x000fe200078e0006 */
[----:B------:R-:W-:-:S05]  /*0080*/  MOV R3, R7 ;  /* 0x0000000700037202 */ /* 0x000fca0000000f00 */
[----:B0-----:R-:W-:Y:S01]  /*0090*/  STG.E.64 desc[UR4][R4.64], R2 ;  /* 0x0000000204007986 */ /* 0x001fe2000c101b04 */
[----:B------:R-:W-:Y:S05]  /*00a0*/  EXIT ;  /* 0x000000000000794d */ /* 0x000fea0003800000 */
        .weak           $__internal_0_$__cuda_sm20_div_u64
        .type           $__internal_0_$__cuda_sm20_div_u64,@function
        .size           $__internal_0_$__cuda_sm20_div_u64,(.L_x_1 - $__internal_0_$__cuda_sm20_div_u64)
$__internal_0_$__cuda_sm20_div_u64:
[----:B------:R-:W0:Y:S08]  /*00b0*/  I2F.U64.RP R10, R6 ;  /* 0x00000006000a7312 */ /* 0x000e300000309000 */
[----:B0-----:R-:W0:Y:S02]  /*00c0*/  MUFU.RCP R10, R10 ;  /* 0x0000000a000a7308 */ /* 0x001e240000001000 */
[----:B0-----:R-:W-:-:S06]  /*00d0*/  VIADD R2, R10, 0x1ffffffe ;  /* 0x1ffffffe0a027836 */ /* 0x001fcc0000000000 */
[----:B------:R-:W0:Y:S02]  /*00e0*/  F2I.U64.TRUNC R2, R2 ;  /* 0x0000000200027311 */ /* 0x000e24000020d800 */
[----:B0-----:R-:W-:-:S04]  /*00f0*/  IMAD.WIDE.U32 R8, R2, R6, RZ ;  /* 0x0000000602087225 */ /* 0x001fc800078e00ff */
[----:B------:R-:W-:Y:S01]  /*0100*/  IMAD R9, R7, R2, R9 ;  /* 0x0000000207097224 */ /* 0x000fe200078e0209 */
[----:B------:R-:W-:-:S03]  /*0110*/  IADD3 R11, P0, PT, RZ, -R8, RZ ;  /* 0x80000008ff0b7210 */ /* 0x000fc60007f1e0ff */
[----:B------:R-:W-:Y:S02]  /*0120*/  IMAD R9, R6, R3, R9 ;  /* 0x0000000306097224 */ /* 0x000fe400078e0209 */
[----:B------:R-:W-:-:S03]  /*0130*/  IMAD.HI.U32 R8, R2, R11, RZ ;  /* 0x0000000b02087227 */ /* 0x000fc600078e00ff */
[----:B------:R-:W-:Y:S01]  /*0140*/  IADD3.X R13, PT, PT, RZ, ~R9, RZ, P0, !PT ;  /* 0x80000009ff0d7210 */ /* 0x000fe200007fe4ff */
[----:B------:R-:W-:-:S04]  /*0150*/  IMAD.MOV.U32 R9, RZ, RZ, R2 ;  /* 0x000000ffff097224 */ /* 0x000fc800078e0002 */
[----:B------:R-:W-:-:S04]  /*0160*/  IMAD.WIDE.U32 R8, P0, R2, R13, R8 ;  /* 0x0000000d02087225 */ /* 0x000fc80007800008 */
[C---:B------:R-:W-:Y:S02]  /*0170*/  IMAD R15, R3.reuse, R13, RZ ;  /* 0x0000000d030f7224 */ /* 0x040fe400078e02ff */
[----:B------:R-:W-:-:S04]  /*0180*/  IMAD.HI.U32 R8, P1, R3, R11, R8 ;  /* 0x0000000b03087227 */ /* 0x000fc80007820008 */
[----:B------:R-:W-:Y:S01]  /*0190*/  IMAD.HI.U32 R13, R3, R13, RZ ;  /* 0x0000000d030d7227 */ /* 0x000fe200078e00ff */
[----:B------:R-:W-:-:S04]  /*01a0*/  IADD3 R9, P2, PT, R15, R8, RZ ;  /* 0x000000080f097210 */ /* 0x000fc80007f5e0ff */
[----:B------:R-:W-:Y:S01]  /*01b0*/  IADD3.X R8, PT, PT, R13, R3, RZ, P0, !PT ;  /* 0x000000030d087210 */ /* 0x000fe200007fe4ff */
[----:B------:R-:W-:-:S03]  /*01c0*/  IMAD.WIDE.U32 R2, R9, R6, RZ ;  /* 0x0000000609027225 */ /* 0x000fc600078e00ff */
[----:B------:R-:W-:Y:S01]  /*01d0*/  IADD3.X R11, PT, PT, RZ, RZ, R8, P2, P1 ;  /* 0x000000ffff0b7210 */ /* 0x000fe200017e2408 */
[----:B------:R-:W-:Y:S01]  /*01e0*/  IMAD R3, R7, R9, R3 ;  /* 0x0000000907037224 */ /* 0x000fe200078e0203 */
[----:B------:R-:W-:-:S03]  /*01f0*/  IADD3 R13, P0, PT, RZ, -R2, RZ ;  /* 0x80000002ff0d7210 */ /* 0x000fc60007f1e0ff */
[----:B------:R-:W-:Y:S02]  /*0200*/  IMAD R3, R6, R11, R3 ;  /* 0x0000000b06037224 */ /* 0x000fe400078e0203 */
[----:B------:R-:W-:-:S04]  /*0210*/  IMAD.HI.U32 R8, R9, R13, RZ ;  /* 0x0000000d09087227 */ /* 0x000fc800078e00ff */
[----:B------:R-:W-:Y:S02]  /*0220*/  IMAD.X R2, RZ, RZ, ~R3, P0 ;  /* 0x000000ffff027224 */ /* 0x000fe400000e0e03 */
[----:B------:R-:W-:Y:S02]  /*0230*/  IMAD.MOV.U32 R3, RZ, RZ, RZ ;  /* 0x000000ffff037224 */ /* 0x000fe400078e00ff */
[----:B------:R-:W-:-:S04]  /*0240*/  IMAD.WIDE.U32 R8, P0, R9, R2, R8 ;  /* 0x0000000209087225 */ /* 0x000fc80007800008 */
[C---:B------:R-:W-:Y:S02]  /*0250*/  IMAD R10, R11.reuse, R2, RZ ;  /* 0x000000020b0a7224 */ /* 0x040fe400078e02ff */
[----:B------:R-:W-:-:S04]  /*0260*/  IMAD.HI.U32 R9, P1, R11, R13, R8 ;  /* 0x0000000d0b097227 */ /* 0x000fc80007820008 */
[----:B------:R-:W-:Y:S01]  /*0270*/  IMAD.HI.U32 R2, R11, R2, RZ ;  /* 0x000000020b027227 */ /* 0x000fe200078e00ff */
[----:B------:R-:W-:-:S04]  /*0280*/  IADD3 R9, P2, PT, R10, R9, RZ ;  /* 0x000000090a097210 */ /* 0x000fc80007f5e0ff */
[----:B------:R-:W-:Y:S01]  /*0290*/  IADD3.X R11, PT, PT, R2, R11, RZ, P0, !PT ;  /* 0x0000000b020b7210 */ /* 0x000fe200007fe4ff */
[----:B------:R-:W-:-:S03]  /*02a0*/  IMAD.HI.U32 R2, R9, R4, RZ ;  /* 0x0000000409027227 */ /* 0x000fc600078e00ff */
[----:B------:R-:W-:Y:S01]  /*02b0*/  IADD3.X R11, PT, PT, RZ, RZ, R11, P2, P1 ;  /* 0x000000ffff0b7210 */ /* 0x000fe200017e240b */
[----:B------:R-:W-:-:S04]  /*02c0*/  IMAD.WIDE.U32 R2, R5, R9, R2 ;  /* 0x0000000905027225 */ /* 0x000fc800078e0002 */
[-C--:B------:R-:W-:Y:S02]  /*02d0*/  IMAD R9, R5, R11.reuse, RZ ;  /* 0x0000000b05097224 */ /* 0x080fe400078e02ff */
[----:B------:R-:W-:-:S04]  /*02e0*/  IMAD.HI.U32 R2, P0, R4, R11, R2 ;  /* 0x0000000b04027227 */ /* 0x000fc80007800002 */
[----:B------:R-:W-:Y:S01]  /*02f0*/  IMAD.HI.U32 R8, R5, R11, RZ ;  /* 0x0000000b05087227 */ /* 0x000fe200078e00ff */
[----:B------:R-:W-:-:S04]  /*0300*/  IADD3 R9, P1, PT, R9, R2, RZ ;  /* 0x0000000209097210 */ /* 0x000fc80007f3e0ff */
[----:B------:R-:W-:Y:S01]  /*0310*/  IADD3.X R8, PT, PT, R8, RZ, RZ, P0, !PT ;  /* 0x000000ff08087210 */ /* 0x000fe200007fe4ff */
[----:B------:R-:W-:-:S04]  /*0320*/  IMAD.WIDE.U32 R2, R9, R6, RZ ;  /* 0x0000000609027225 */ /* 0x000fc800078e00ff */
[----:B------:R-:W-:Y:S01]  /*0330*/  IMAD.X R11, RZ, RZ, R8, P1 ;  /* 0x000000ffff0b7224 */ /* 0x000fe200008e0608 */
[----:B------:R-:W-:Y:S01]  /*0340*/  IADD3 R13, P1, PT, R4, -R2, RZ ;  /* 0x80000002040d7210 */ /* 0x000fe20007f3e0ff */
[----:B------:R-:W-:-:S03]  /*0350*/  IMAD R3, R7, R9, R3 ;  /* 0x0000000907037224 */ /* 0x000fc600078e0203 */
[----:B------:R-:W-:Y:S01]  /*0360*/  ISETP.GE.U32.AND P0, PT, R13, R6, PT ;  /* 0x000000060d00720c */ /* 0x000fe20003f06070 */
[----:B------:R-:W-:-:S05]  /*0370*/  IMAD R3, R6, R11, R3 ;  /* 0x0000000b06037224 */ /* 0x000fca00078e0203 */
[----:B------:R-:W-:Y:S02]  /*0380*/  IADD3.X R15, PT, PT, R5, ~R3, RZ, P1, !PT ;  /* 0x80000003050f7210 */ /* 0x000fe40000ffe4ff */
[----:B------:R-:W-:Y:S02]  /*0390*/  IADD3 R3, P2, PT, -R6, R13, RZ ;  /* 0x0000000d06037210 */ /* 0x000fe40007f5e1ff */
[----:B------:R-:W-:Y:S02]  /*03a0*/  IADD3 R2, P1, PT, R9, 0x1, RZ ;  /* 0x0000000109027810 */ /* 0x000fe40007f3e0ff */
[C---:B------:R-:W-:Y:S01]  /*03b0*/  ISETP.GE.U32.AND.EX P0, PT, R15.reuse, R7, PT, P0 ;  /* 0x000000070f00720c */ /* 0x040fe20003f06100 */
[----:B------:R-:W-:Y:S01]  /*03c0*/  IMAD.X R5, R15, 0x1, ~R7, P2 ;  /* 0x000000010f057824 */ /* 0x000fe200010e0e07 */
[----:B------:R-:W-:Y:S02]  /*03d0*/  IADD3.X R4, PT, PT, RZ, R11, RZ, P1, !PT ;  /* 0x0000000bff047210 */ /* 0x000fe40000ffe4ff */
[----:B------:R-:W-:-:S02]  /*03e0*/  SEL R9, R2, R9, P0 ;  /* 0x0000000902097207 */ /* 0x000fc40000000000 */
[----:B------:R-:W-:Y:S02]  /*03f0*/  SEL R3, R3, R13, P0 ;  /* 0x0000000d03037207 */ /* 0x000fe40000000000 */
[----:B------:R-:W-:Y:S02]  /*0400*/  SEL R4, R4, R11, P0 ;  /* 0x0000000b04047207 */ /* 0x000fe40000000000 */
[----:B------:R-:W-:Y:S02]  /*0410*/  IADD3 R2, P2, PT, R9, 0x1, RZ ;  /* 0x0000000109027810 */ /* 0x000fe40007f5e0ff */
[----:B------:R-:W-:Y:S02]  /*0420*/  SEL R5, R5, R15, P0 ;  /* 0x0000000f05057207 */ /* 0x000fe40000000000 */
[----:B------:R-:W-:Y:S01]  /*0430*/  ISETP.GE.U32.AND P0, PT, R3, R6, PT ;  /* 0x000000060300720c */ /* 0x000fe20003f06070 */
[----:B------:R-:W-:Y:S01]  /*0440*/  IMAD.X R3, RZ, RZ, R4, P2 ;  /* 0x000000ffff037224 */ /* 0x000fe200010e0604 */
[----:B------:R-:W-:-:S02]  /*0450*/  ISETP.NE.U32.AND P1, PT, R6, RZ, PT ;  /* 0x000000ff0600720c */ /* 0x000fc40003f25070 */
[----:B------:R-:W-:Y:S02]  /*0460*/  ISETP.GE.U32.AND.EX P0, PT, R5, R7, PT, P0 ;  /* 0x000000070500720c */ /* 0x000fe40003f06100 */
[----:B------:R-:W-:Y:S02]  /*0470*/  ISETP.NE.AND.EX P1, PT, R7, RZ, PT, P1 ;  /* 0x000000ff0700720c */ /* 0x000fe40003f25310 */
[----:B------:R-:W-:Y:S02]  /*0480*/  SEL R6, R2, R9, P0 ;  /* 0x0000000902067207 */ /* 0x000fe40000000000 */
[----:B------:R-:W-:Y:S01]  /*0490*/  SEL R7, R3, R4, P0 ;  /* 0x0000000403077207 */ /* 0x000fe20000000000 */
[----:B------:R-:W-:Y:S01]  /*04a0*/  IMAD.MOV.U32 R3, RZ, RZ, 0x0 ;  /* 0x00000000ff037424 */ /* 0x000fe200078e00ff */
[----:B------:R-:W-:Y:S02]  /*04b0*/  MOV R2, R0 ;  /* 0x0000000000027202 */ /* 0x000fe40000000f00 */
[----:B------:R-:W-:-:S02]  /*04c0*/  SEL R6, R6, 0xffffffff, P1 ;  /* 0xffffffff06067807 */ /* 0x000fc40000800000 */
[----:B------:R-:W-:Y:S01]  /*04d0*/  SEL R7, R7, 0xffffffff, P1 ;  /* 0xffffffff07077807 */ /* 0x000fe20000800000 */
[----:B------:R-:W-:Y:S06]  /*04e0*/  RET.REL.NODEC R2 `(main) ;  /* 0xfffffff802c47950 */ /* 0x000fec0003c3ffff */
.L_x_0:
[----:B------:R-:W-:-:S00]  /*04f0*/  BRA `(.L_x_0) ;  /* 0xfffffffc00fc7947 */ /* 0x000fc0000383ffff */
[----:B------:R-:W-:-:S00]  /*0500*/  NOP ;  /* 0x0000000000007918 */ /* 0x000fc00000000000 */
[----:B------:R-:W-:-:S00]  /*0510*/  NOP ;  /* 0x0000000000007918 */ /* 0x000fc00000000000 */
[----:B------:R-:W-:-:S00]  /*0520*/  NOP ;  /* 0x0000000000007918 */ /* 0x000fc00000000000 */
[----:B------:R-:W-:-:S00]  /*0530*/  NOP ;  /* 0x0000000000007918 */ /* 0x000fc00000000000 */
[----:B------:R-:W-:-:S00]  /*0540*/  NOP ;  /* 0x0000000000007918 */ /* 0x000fc00000000000 */
[----:B------:R-:W-:-:S00]  /*0550*/  NOP ;  /* 0x0000000000007918 */ /* 0x000fc00000000000 */
[----:B------:R-:W-:-:S00]  /*0560*/  NOP ;  /* 0x0000000000007918 */ /* 0x000fc00000000000 */
[----:B------:R-:W-:-:S00]  /*0570*/  NOP ;  /* 0x0000000000007918 */ /* 0x000fc00000000000 */
.L_x_1:


//--------------------- .nv.shared.reserved.0     --------------------------
	.section	.nv.shared.reserved.0,"aw",@nobits
	.weak		__nv_reservedSMEM_offset_0_alias
	.size		__nv_reservedSMEM_offset_0_alias, 0, 64
	.other		__nv_reservedSMEM_offset_0_alias,@"STO_CUDA_RESERVED_SHARED STV_DEFAULT"
__nv_reservedSMEM_offset_0_alias:
	.zero		0
	.zero		64


//--------------------- .nv.global                --------------------------
	.section	.nv.global,"aw",@nobits
	.align	8
.nv.global:
	.type		g,@object
	.size		g,(.L_0 - g)
g:
	.zero		8
.L_0:


//--------------------- .nv.constant0.main        --------------------------
	.section	.nv.constant0.main,"a",@progbits
	.sectionflags	@""
	.align	4
.nv.constant0.main:
	.zero		896


//--------------------- SYMBOLS --------------------------

	.type		.nv.reservedSmem.offset0,@object
	.size		.nv.reservedSmem.offset0,0x4
